//
// Generated by NVIDIA NVVM Compiler
//
// Compiler Build ID: CL-36424714
// Cuda compilation tools, release 13.0, V13.0.88
// Based on NVVM 20.0.0
//

.version 9.0
.target sm_100
.address_size 64

	// .globl	_Z10add_to_rowPfiifi
.global .align 4 .b8 precalc_xorwow_matrix[102400];
.global .align 4 .b8 precalc_xorwow_offset_matrix[102400];
.global .align 4 .b8 mrg32k3aM1[2304];
.global .align 4 .b8 mrg32k3aM2[2304];
.global .align 4 .b8 mrg32k3aM1SubSeq[2016];
.global .align 4 .b8 mrg32k3aM2SubSeq[2016];
.global .align 4 .b8 mrg32k3aM1Seq[2304];
.global .align 4 .b8 mrg32k3aM2Seq[2304];
.const .align 8 .b8 __cr_lgamma_table[72];

.visible .entry _Z10add_to_rowPfiifi(
	.param .u64 .ptr .align 1 _Z10add_to_rowPfiifi_param_0,
	.param .u32 _Z10add_to_rowPfiifi_param_1,
	.param .u32 _Z10add_to_rowPfiifi_param_2,
	.param .f32 _Z10add_to_rowPfiifi_param_3,
	.param .u32 _Z10add_to_rowPfiifi_param_4
)
{
	.reg .pred 	%p<2>;
	.reg .b32 	%r<11>;
	.reg .b32 	%f<5>;
	.reg .b64 	%rd<7>;

	ld.param.u64 	%rd1, [_Z10add_to_rowPfiifi_param_0];
	ld.param.u32 	%r2, [_Z10add_to_rowPfiifi_param_1];
	ld.param.u32 	%r3, [_Z10add_to_rowPfiifi_param_2];
	ld.param.f32 	%f1, [_Z10add_to_rowPfiifi_param_3];
	ld.param.u32 	%r4, [_Z10add_to_rowPfiifi_param_4];
	mov.u32 	%r5, %ctaid.x;
	mov.u32 	%r6, %ntid.x;
	mov.u32 	%r7, %tid.x;
	mad.lo.s32 	%r8, %r5, %r6, %r7;
	add.s32 	%r1, %r8, %r3;
	setp.ge.s32 	%p1, %r1, %r4;
	@%p1 bra 	$L__BB0_2;
	cvta.to.global.u64 	%rd2, %rd1;
	mad.lo.s32 	%r9, %r4, %r3, %r1;
	mul.wide.s32 	%rd3, %r9, 4;
	add.s64 	%rd4, %rd2, %rd3;
	ld.global.f32 	%f2, [%rd4];
	mad.lo.s32 	%r10, %r4, %r2, %r1;
	mul.wide.s32 	%rd5, %r10, 4;
	add.s64 	%rd6, %rd2, %rd5;
	ld.global.f32 	%f3, [%rd6];
	fma.rn.f32 	%f4, %f1, %f2, %f3;
	st.global.f32 	[%rd6], %f4;
$L__BB0_2:
	ret;

}


// ===== COMPILED SASS (sm_100) =====

	.target	sm_100

	.elftype	@"ET_EXEC"


//--------------------- .note.nv.tkinfo           --------------------------
	.section	.note.nv.tkinfo,"",@"SHT_NOTE"
	.sectionflags	@"SHF_NOTE_NV_TKINFO"
	.tkinfo
        /*0018*/ 	.word	0x00000002
        /*0030*/ 	.string	""
        /*0030*/ 	.string	"ptxas"
        /*0030*/ 	.string	"Cuda compilation tools, release 13.0, V13.0.88"
        /*0030*/ 	.string	"Build cuda_13.0.r13.0/compiler.36424714_0"
        /*0030*/ 	.string	"-arch sm_100 -m 64 "



//--------------------- .note.nv.cuinfo           --------------------------
	.section	.note.nv.cuinfo,"",@"SHT_NOTE"
	.sectionflags	@"SHF_NOTE_NV_CUINFO"
        /*0018*/ 	.short	0x0002
        /*001a*/ 	.short	0x0064
        /*001c*/ 	.short	0x0082
	.zero		2


//--------------------- .nv.info                  --------------------------
	.section	.nv.info,"",@"SHT_CUDA_INFO"
	.align	4


	//----- nvinfo : EIATTR_REGCOUNT
	.align		4
        /*0000*/ 	.byte	0x04, 0x2f
        /*0002*/ 	.short	(.L_10 - .L_9)
	.align		4
.L_9:
        /*0004*/ 	.word	index@(_Z10add_to_rowPfiifi)
        /*0008*/ 	.word	0x0000000a


	//----- nvinfo : EIATTR_FRAME_SIZE
	.align		4
.L_10:
        /*000c*/ 	.byte	0x04, 0x11
        /*000e*/ 	.short	(.L_12 - .L_11)
	.align		4
.L_11:
        /*0010*/ 	.word	index@(_Z10add_to_rowPfiifi)
        /*0014*/ 	.word	0x00000000


	//----- nvinfo : EIATTR_MIN_STACK_SIZE
	.align		4
.L_12:
        /*0018*/ 	.byte	0x04, 0x12
        /*001a*/ 	.short	(.L_14 - .L_13)
	.align		4
.L_13:
        /*001c*/ 	.word	index@(_Z10add_to_rowPfiifi)
        /*0020*/ 	.word	0x00000000
.L_14:


//--------------------- .nv.compat                --------------------------
	.section	.nv.compat,"",@"SHT_CUDA_COMPAT_INFO"
	.align	4
        /*0000*/ 	.byte	0x02, 0x09, 0x00, 0x00, 0x02, 0x02, 0x01, 0x00, 0x02, 0x05, 0x05, 0x00, 0x03, 0x07, 0x01, 0x01
        /*0010*/ 	.byte	0x02, 0x03, 0x00, 0x00, 0x02, 0x06, 0x01, 0x00, 0x04, 0x0b, 0x08, 0x00, 0x09, 0x00, 0x00, 0x00
        /*0020*/ 	.byte	0x00, 0x00, 0x00, 0x00


//--------------------- .nv.info._Z10add_to_rowPfiifi --------------------------
	.section	.nv.info._Z10add_to_rowPfiifi,"",@"SHT_CUDA_INFO"
	.sectionflags	@""
	.align	4


	//----- nvinfo : EIATTR_CUDA_API_VERSION
	.align		4
        /*0000*/ 	.byte	0x04, 0x37
        /*0002*/ 	.short	(.L_16 - .L_15)
.L_15:
        /*0004*/ 	.word	0x00000082


	//----- nvinfo : EIATTR_KPARAM_INFO
	.align		4
.L_16:
        /*0008*/ 	.byte	0x04, 0x17
        /*000a*/ 	.short	(.L_18 - .L_17)
.L_17:
        /*000c*/ 	.word	0x00000000
        /*0010*/ 	.short	0x0004
        /*0012*/ 	.short	0x0014
        /*0014*/ 	.byte	0x00, 0xf0, 0x11, 0x00


	//----- nvinfo : EIATTR_KPARAM_INFO
	.align		4
.L_18:
        /*0018*/ 	.byte	0x04, 0x17
        /*001a*/ 	.short	(.L_20 - .L_19)
.L_19:
        /*001c*/ 	.word	0x00000000
        /*0020*/ 	.short	0x0003
        /*0022*/ 	.short	0x0010
        /*0024*/ 	.byte	0x00, 0xf0, 0x11, 0x00


	//----- nvinfo : EIATTR_KPARAM_INFO
	.align		4
.L_20:
        /*0028*/ 	.byte	0x04, 0x17
        /*002a*/ 	.short	(.L_22 - .L_21)
.L_21:
        /*002c*/ 	.word	0x00000000
        /*0030*/ 	.short	0x0002
        /*0032*/ 	.short	0x000c
        /*0034*/ 	.byte	0x00, 0xf0, 0x11, 0x00


	//----- nvinfo : EIATTR_KPARAM_INFO
	.align		4
.L_22:
        /*0038*/ 	.byte	0x04, 0x17
        /*003a*/ 	.short	(.L_24 - .L_23)
.L_23:
        /*003c*/ 	.word	0x00000000
        /*0040*/ 	.short	0x0001
        /*0042*/ 	.short	0x0008
        /*0044*/ 	.byte	0x00, 0xf0, 0x11, 0x00


	//----- nvinfo : EIATTR_KPARAM_INFO
	.align		4
.L_24:
        /*0048*/ 	.byte	0x04, 0x17
        /*004a*/ 	.short	(.L_26 - .L_25)
.L_25:
        /*004c*/ 	.word	0x00000000
        /*0050*/ 	.short	0x0000
        /*0052*/ 	.short	0x0000
        /*0054*/ 	.byte	0x00, 0xf5, 0x21, 0x00


	//----- nvinfo : EIATTR_SPARSE_MMA_MASK
	.align		4
.L_26:
        /*0058*/ 	.byte	0x03, 0x50
        /*005a*/ 	.short	0x0000


	//----- nvinfo : EIATTR_MAXREG_COUNT
	.align		4
        /*005c*/ 	.byte	0x03, 0x1b
        /*005e*/ 	.short	0x00ff


	//----- nvinfo : EIATTR_MERCURY_ISA_VERSION
	.align		4
        /*0060*/ 	.byte	0x03, 0x5f
        /*0062*/ 	.short	0x0101


	//----- nvinfo : EIATTR_VRC_CTA_INIT_COUNT
	.align		4
        /*0064*/ 	.byte	0x02, 0x4a
	.zero		1
	.zero		1


	//----- nvinfo : EIATTR_EXIT_INSTR_OFFSETS
	.align		4
        /*0068*/ 	.byte	0x04, 0x1c
        /*006a*/ 	.short	(.L_28 - .L_27)


	//   ....[0]....
.L_27:
        /*006c*/ 	.word	0x00000090


	//   ....[1]....
        /*0070*/ 	.word	0x00000160


	//----- nvinfo : EIATTR_CBANK_PARAM_SIZE
	.align		4
.L_28:
        /*0074*/ 	.byte	0x03, 0x19
        /*0076*/ 	.short	0x0018


	//----- nvinfo : EIATTR_PARAM_CBANK
	.align		4
        /*0078*/ 	.byte	0x04, 0x0a
        /*007a*/ 	.short	(.L_30 - .L_29)
	.align		4
.L_29:
        /*007c*/ 	.word	index@(.nv.constant0._Z10add_to_rowPfiifi)
        /*0080*/ 	.short	0x0380
        /*0082*/ 	.short	0x0018


	//----- nvinfo : EIATTR_SW_WAR
	.align		4
.L_30:
        /*0084*/ 	.byte	0x04, 0x36
        /*0086*/ 	.short	(.L_32 - .L_31)
.L_31:
        /*0088*/ 	.word	0x00000008
.L_32:


//--------------------- .nv.callgraph             --------------------------
	.section	.nv.callgraph,"",@"SHT_CUDA_CALLGRAPH"
	.align	4
	.sectionentsize	8
	.align		4
        /*0000*/ 	.word	0x00000000
	.align		4
        /*0004*/ 	.word	0xffffffff
	.align		4
        /*0008*/ 	.word	0x00000000
	.align		4
        /*000c*/ 	.word	0xfffffffe
	.align		4
        /*0010*/ 	.word	0x00000000
	.align		4
        /*0014*/ 	.word	0xfffffffd
	.align		4
        /*0018*/ 	.word	0x00000000
	.align		4
        /*001c*/ 	.word	0xfffffffc


//--------------------- .nv.constant4             --------------------------
	.section	.nv.constant4,"a",@progbits
	.align	8
	.align		8
.nv.constant4:
        /*0000*/ 	.dword	precalc_xorwow_matrix
	.align		8
        /*0008*/ 	.dword	precalc_xorwow_offset_matrix
	.align		8
        /*0010*/ 	.dword	mrg32k3aM1
	.align		8
        /*0018*/ 	.dword	mrg32k3aM2
	.align		8
        /*0020*/ 	.dword	mrg32k3aM1SubSeq
	.align		8
        /*0028*/ 	.dword	mrg32k3aM2SubSeq
	.align		8
        /*0030*/ 	.dword	mrg32k3aM1Seq
	.align		8
        /*0038*/ 	.dword	mrg32k3aM2Seq


//--------------------- .nv.constant3             --------------------------
	.section	.nv.constant3,"a",@progbits
	.align	8
.nv.constant3:
	.type		__cr_lgamma_table,@object
	.size		__cr_lgamma_table,(.L_8 - __cr_lgamma_table)
__cr_lgamma_table:
        /*0000*/ 	.byte	0x00, 0x00, 0x00, 0x00, 0x00, 0x00, 0x00, 0x00, 0x00, 0x00, 0x00, 0x00, 0x00, 0x00, 0x00, 0x00
        /*0010*/ 	.byte	0xef, 0x39, 0xfa, 0xfe, 0x42, 0x2e, 0xe6, 0x3f, 0x02, 0x20, 0x2a, 0xfa, 0x0b, 0xab, 0xfc, 0x3f
        /*0020*/ 	.byte	0xf9, 0x2c, 0x92, 0x7c, 0xa7, 0x6c, 0x09, 0x40, 0xc9, 0x79, 0x44, 0x3c, 0x64, 0x26, 0x13, 0x40
        /*0030*/ 	.byte	0xca, 0x01, 0xcf, 0x3a, 0x27, 0x51, 0x1a, 0x40, 0x30, 0xcc, 0x2d, 0xf3, 0xe1, 0x0c, 0x21, 0x40
        /*0040*/ 	.byte	0x0d, 0xb7, 0xfc, 0x82, 0x8e, 0x35, 0x25, 0x40
.L_8:


//--------------------- .text._Z10add_to_rowPfiifi --------------------------
	.section	.text._Z10add_to_rowPfiifi,"ax",@progbits
	.align	128
        .global         _Z10add_to_rowPfiifi
        .type           _Z10add_to_rowPfiifi,@function
        .size           _Z10add_to_rowPfiifi,(.L_x_1 - _Z10add_to_rowPfiifi)
        .other          _Z10add_to_rowPfiifi,@"STO_CUDA_ENTRY STV_DEFAULT"
_Z10add_to_rowPfiifi:
.text._Z10add_to_rowPfiifi:
[----:B------:R-:W-:Y:S01]  /*0000*/  LDC R1, c[0x0][0x37c] ;  /* 0x0000df00ff017b82 */ /* 0x000fe20000000800 */
[----:B------:R-:W0:Y:S07]  /*0010*/  S2R R3, SR_TID.X ;  /* 0x0000000000037919 */ /* 0x000e2e0000002100 */
[----:B------:R-:W0:Y:S01]  /*0020*/  S2UR UR4, SR_CTAID.X ;  /* 0x00000000000479c3 */ /* 0x000e220000002500 */
[----:B------:R-:W1:Y:S07]  /*0030*/  LDCU UR6, c[0x0][0x38c] ;  /* 0x00007180ff0677ac */ /* 0x000e6e0008000800 */
[----:B------:R-:W0:Y:S08]  /*0040*/  LDC R0, c[0x0][0x360] ;  /* 0x0000d800ff007b82 */ /* 0x000e300000000800 */
[----:B------:R-:W2:Y:S01]  /*0050*/  LDC R7, c[0x0][0x394] ;  /* 0x0000e500ff077b82 */ /* 0x000ea20000000800 */
[----:B0-----:R-:W-:-:S05]  /*0060*/  IMAD R0, R0, UR4, R3 ;  /* 0x0000000400007c24 */ /* 0x001fca000f8e0203 */
[----:B-1----:R-:W-:-:S04]  /*0070*/  IADD3 R0, PT, PT, R0, UR6, RZ ;  /* 0x0000000600007c10 */ /* 0x002fc8000fffe0ff */
[----:B--2---:R-:W-:-:S13]  /*0080*/  ISETP.GE.AND P0, PT, R0, R7, PT ;  /* 0x000000070000720c */ /* 0x004fda0003f06270 */
[----:B------:R-:W-:Y:S05]  /*0090*/  @P0 EXIT ;  /* 0x000000000000094d */ /* 0x000fea0003800000 */
[----:B------:R-:W0:Y:S01]  /*00a0*/  LDC.64 R4, c[0x0][0x380] ;  /* 0x0000e000ff047b82 */ /* 0x000e220000000a00 */
[----:B------:R-:W1:Y:S01]  /*00b0*/  LDCU UR7, c[0x0][0x388] ;  /* 0x00007100ff0777ac */ /* 0x000e620008000800 */
[C-C-:B------:R-:W-:Y:S01]  /*00c0*/  IMAD R3, R7.reuse, UR6, R0.reuse ;  /* 0x0000000607037c24 */ /* 0x140fe2000f8e0200 */
[----:B------:R-:W2:Y:S01]  /*00d0*/  LDCU.64 UR4, c[0x0][0x358] ;  /* 0x00006b00ff0477ac */ /* 0x000ea20008000a00 */
[----:B-1----:R-:W-:Y:S01]  /*00e0*/  IMAD R7, R7, UR7, R0 ;  /* 0x0000000707077c24 */ /* 0x002fe2000f8e0200 */
[----:B------:R-:W1:Y:S01]  /*00f0*/  LDCU UR7, c[0x0][0x390] ;  /* 0x00007200ff0777ac */ /* 0x000e620008000800 */
[----:B0-----:R-:W-:-:S04]  /*0100*/  IMAD.WIDE R2, R3, 0x4, R4 ;  /* 0x0000000403027825 */ /* 0x001fc800078e0204 */
[----:B------:R-:W-:Y:S02]  /*0110*/  IMAD.WIDE R4, R7, 0x4, R4 ;  /* 0x0000000407047825 */ /* 0x000fe400078e0204 */
[----:B--2---:R-:W1:Y:S04]  /*0120*/  LDG.E R2, desc[UR4][R2.64] ;  /* 0x0000000402027981 */ /* 0x004e68000c1e1900 */
[----:B------:R-:W1:Y:S02]  /*0130*/  LDG.E R7, desc[UR4][R4.64] ;  /* 0x0000000404077981 */ /* 0x000e64000c1e1900 */
[----:B-1----:R-:W-:-:S05]  /*0140*/  FFMA R7, R2, UR7, R7 ;  /* 0x0000000702077c23 */ /* 0x002fca0008000007 */
[----:B------:R-:W-:Y:S01]  /*0150*/  STG.E desc[UR4][R4.64], R7 ;  /* 0x0000000704007986 */ /* 0x000fe2000c101904 */
[----:B------:R-:W-:Y:S05]  /*0160*/  EXIT ;  /* 0x000000000000794d */ /* 0x000fea0003800000 */
.L_x_0:
[----:B------:R-:W-:-:S00]  /*0170*/  BRA `(.L_x_0) ;  /* 0xfffffffc00fc7947 */ /* 0x000fc0000383ffff */
[----:B------:R-:W-:-:S00]  /*0180*/  NOP ;  /* 0x0000000000007918 */ /* 0x000fc00000000000 */
[----:B------:R-:W-:-:S00]  /*0190*/  NOP ;  /* 0x0000000000007918 */ /* 0x000fc00000000000 */
[----:B------:R-:W-:-:S00]  /*01a0*/  NOP ;  /* 0x0000000000007918 */ /* 0x000fc00000000000 */
[----:B------:R-:W-:-:S00]  /*01b0*/  NOP ;  /* 0x0000000000007918 */ /* 0x000fc00000000000 */
[----:B------:R-:W-:-:S00]  /*01c0*/  NOP ;  /* 0x0000000000007918 */ /* 0x000fc00000000000 */
[----:B------:R-:W-:-:S00]  /*01d0*/  NOP ;  /* 0x0000000000007918 */ /* 0x000fc00000000000 */
[----:B------:R-:W-:-:S00]  /*01e0*/  NOP ;  /* 0x0000000000007918 */ /* 0x000fc00000000000 */
[----:B------:R-:W-:-:S00]  /*01f0*/  NOP ;  /* 0x0000000000007918 */ /* 0x000fc00000000000 */
.L_x_1:


//--------------------- .nv.global.init           --------------------------
	.section	.nv.global.init,"aw",@progbits
	.align	4
.nv.global.init:
	.type		mrg32k3aM1SubSeq,@object
	.size		mrg32k3aM1SubSeq,(mrg32k3aM2SubSeq - mrg32k3aM1SubSeq)
mrg32k3aM1SubSeq:
        /*0000*/ 	.byte	0x0b, 0xcc, 0xee, 0x04, 0x73, 0x29, 0x8b, 0x6f, 0xf6, 0x53, 0x03, 0xf6, 0x23, 0xf6, 0xea, 0xda
        /* <DEDUP_REMOVED lines=125> */
	.type		mrg32k3aM2SubSeq,@object
	.size		mrg32k3aM2SubSeq,(mrg32k3aM1 - mrg32k3aM2SubSeq)
mrg32k3aM2SubSeq:
        /* <DEDUP_REMOVED lines=126> */
	.type		mrg32k3aM1,@object
	.size		mrg32k3aM1,(mrg32k3aM1Seq - mrg32k3aM1)
mrg32k3aM1:
        /* <DEDUP_REMOVED lines=144> */
	.type		mrg32k3aM1Seq,@object
	.size		mrg32k3aM1Seq,(mrg32k3aM2 - mrg32k3aM1Seq)
mrg32k3aM1Seq:
        /* <DEDUP_REMOVED lines=144> */
	.type		mrg32k3aM2,@object
	.size		mrg32k3aM2,(mrg32k3aM2Seq - mrg32k3aM2)
mrg32k3aM2:
        /* <DEDUP_REMOVED lines=144> */
	.type		mrg32k3aM2Seq,@object
	.size		mrg32k3aM2Seq,(precalc_xorwow_matrix - mrg32k3aM2Seq)
mrg32k3aM2Seq:
        /* <DEDUP_REMOVED lines=144> */
	.type		precalc_xorwow_matrix,@object
	.size		precalc_xorwow_matrix,(precalc_xorwow_offset_matrix - precalc_xorwow_matrix)
precalc_xorwow_matrix:
        /* <DEDUP_REMOVED lines=6400> */
	.type		precalc_xorwow_offset_matrix,@object
	.size		precalc_xorwow_offset_matrix,(.L_1 - precalc_xorwow_offset_matrix)
precalc_xorwow_offset_matrix:
        /* <DEDUP_REMOVED lines=6400> */
.L_1:


//--------------------- .nv.shared.reserved.0     --------------------------
	.section	.nv.shared.reserved.0,"aw",@nobits
	.weak		__nv_reservedSMEM_offset_0_alias
	.size		__nv_reservedSMEM_offset_0_alias, 0, 64
	.other		__nv_reservedSMEM_offset_0_alias,@"STO_CUDA_RESERVED_SHARED STV_DEFAULT"
__nv_reservedSMEM_offset_0_alias:
	.zero		0
	.zero		64


//--------------------- .nv.constant0._Z10add_to_rowPfiifi --------------------------
	.section	.nv.constant0._Z10add_to_rowPfiifi,"a",@progbits
	.sectionflags	@""
	.align	4
.nv.constant0._Z10add_to_rowPfiifi:
	.zero		920


//--------------------- SYMBOLS --------------------------

	.type		.nv.reservedSmem.offset0,@object
	.size		.nv.reservedSmem.offset0,0x4
